	.headerflags	@"EF_CUDA_TEXMODE_UNIFIED EF_CUDA_64BIT_ADDRESS EF_CUDA_ACCELERATORS EF_CUDA_SM90 EF_CUDA_VIRTUAL_SM(EF_CUDA_SM90)"
	.elftype	@"ET_EXEC"


//--------------------- .nv.info                  --------------------------
	.section	.nv.info,"",@"SHT_CUDA_INFO"
	.align	4


	//----- nvinfo : EIATTR_REGCOUNT
	.align		4
        /*0000*/ 	.byte	0x04, 0x2f
        /*0002*/ 	.short	(.L_2 - .L_1)
	.align		4
.L_1:
        /*0004*/ 	.word	index@(triton_)
        /*0008*/ 	.word	0x00000020


	//----- nvinfo : EIATTR_MIN_STACK_SIZE
	.align		4
.L_2:
        /*000c*/ 	.byte	0x04, 0x12
        /*000e*/ 	.short	(.L_4 - .L_3)
	.align		4
.L_3:
        /*0010*/ 	.word	index@(triton_)
        /*0014*/ 	.word	0x00000000


	//----- nvinfo : EIATTR_FRAME_SIZE
	.align		4
.L_4:
        /*0018*/ 	.byte	0x04, 0x11
        /*001a*/ 	.short	(.L_6 - .L_5)
	.align		4
.L_5:
        /*001c*/ 	.word	index@(triton_)
        /*0020*/ 	.word	0x00000000


	//----- nvinfo : EIATTR_MIN_STACK_SIZE
	.align		4
.L_6:
        /*0024*/ 	.byte	0x04, 0x12
        /*0026*/ 	.short	(.L_8 - .L_7)
	.align		4
.L_7:
        /*0028*/ 	.word	index@(triton_)
        /*002c*/ 	.word	0x00000000
.L_8:


//--------------------- .nv.info.triton_          --------------------------
	.section	.nv.info.triton_,"",@"SHT_CUDA_INFO"
	.sectionflags	@""
	.align	4


	//----- nvinfo : EIATTR_CUDA_API_VERSION
	.align		4
        /*0000*/ 	.byte	0x04, 0x37
        /*0002*/ 	.short	(.L_10 - .L_9)
.L_9:
        /*0004*/ 	.word	0x0000007c


	//----- nvinfo : EIATTR_KPARAM_INFO
	.align		4
.L_10:
        /*0008*/ 	.byte	0x04, 0x17
        /*000a*/ 	.short	(.L_12 - .L_11)
.L_11:
        /*000c*/ 	.word	0x00000000
        /*0010*/ 	.short	0x0006
        /*0012*/ 	.short	0x0028
        /*0014*/ 	.byte	0x00, 0xf0, 0x11, 0x00


	//----- nvinfo : EIATTR_KPARAM_INFO
	.align		4
.L_12:
        /*0018*/ 	.byte	0x04, 0x17
        /*001a*/ 	.short	(.L_14 - .L_13)
.L_13:
        /*001c*/ 	.word	0x00000000
        /*0020*/ 	.short	0x0005
        /*0022*/ 	.short	0x0024
        /*0024*/ 	.byte	0x00, 0xf0, 0x11, 0x00


	//----- nvinfo : EIATTR_KPARAM_INFO
	.align		4
.L_14:
        /*0028*/ 	.byte	0x04, 0x17
        /*002a*/ 	.short	(.L_16 - .L_15)
.L_15:
        /*002c*/ 	.word	0x00000000
        /*0030*/ 	.short	0x0004
        /*0032*/ 	.short	0x0020
        /*0034*/ 	.byte	0x00, 0xf0, 0x11, 0x00


	//----- nvinfo : EIATTR_KPARAM_INFO
	.align		4
.L_16:
        /*0038*/ 	.byte	0x04, 0x17
        /*003a*/ 	.short	(.L_18 - .L_17)
.L_17:
        /*003c*/ 	.word	0x00000000
        /*0040*/ 	.short	0x0003
        /*0042*/ 	.short	0x0018
        /*0044*/ 	.byte	0x00, 0xf0, 0x21, 0x00


	//----- nvinfo : EIATTR_KPARAM_INFO
	.align		4
.L_18:
        /*0048*/ 	.byte	0x04, 0x17
        /*004a*/ 	.short	(.L_20 - .L_19)
.L_19:
        /*004c*/ 	.word	0x00000000
        /*0050*/ 	.short	0x0002
        /*0052*/ 	.short	0x0010
        /*0054*/ 	.byte	0x00, 0xf0, 0x21, 0x00


	//----- nvinfo : EIATTR_KPARAM_INFO
	.align		4
.L_20:
        /*0058*/ 	.byte	0x04, 0x17
        /*005a*/ 	.short	(.L_22 - .L_21)
.L_21:
        /*005c*/ 	.word	0x00000000
        /*0060*/ 	.short	0x0001
        /*0062*/ 	.short	0x0008
        /*0064*/ 	.byte	0x00, 0xf0, 0x21, 0x00


	//----- nvinfo : EIATTR_KPARAM_INFO
	.align		4
.L_22:
        /*0068*/ 	.byte	0x04, 0x17
        /*006a*/ 	.short	(.L_24 - .L_23)
.L_23:
        /*006c*/ 	.word	0x00000000
        /*0070*/ 	.short	0x0000
        /*0072*/ 	.short	0x0000
        /*0074*/ 	.byte	0x00, 0xf0, 0x21, 0x00


	//----- nvinfo : EIATTR_SPARSE_MMA_MASK
	.align		4
.L_24:
        /*0078*/ 	.byte	0x03, 0x50
        /*007a*/ 	.short	0x0000


	//----- nvinfo : EIATTR_MAXREG_COUNT
	.align		4
        /*007c*/ 	.byte	0x03, 0x1b
        /*007e*/ 	.short	0x00ff


	//----- nvinfo : EIATTR_COOP_GROUP_MASK_REGIDS
	.align		4
        /*0080*/ 	.byte	0x04, 0x29
        /*0082*/ 	.short	(.L_26 - .L_25)


	//   ....[0]....
.L_25:
        /*0084*/ 	.word	0xffffffff


	//   ....[1]....
        /*0088*/ 	.word	0xffffffff


	//----- nvinfo : EIATTR_COOP_GROUP_INSTR_OFFSETS
	.align		4
.L_26:
        /*008c*/ 	.byte	0x04, 0x28
        /*008e*/ 	.short	(.L_28 - .L_27)


	//   ....[0]....
.L_27:
        /*0090*/ 	.word	0x00000a20


	//   ....[1]....
        /*0094*/ 	.word	0x00000a70


	//----- nvinfo : EIATTR_EXIT_INSTR_OFFSETS
	.align		4
.L_28:
        /*0098*/ 	.byte	0x04, 0x1c
        /*009a*/ 	.short	(.L_30 - .L_29)


	//   ....[0]....
.L_29:
        /*009c*/ 	.word	0x00001000


	//----- nvinfo : EIATTR_MAX_THREADS
	.align		4
.L_30:
        /*00a0*/ 	.byte	0x04, 0x05
        /*00a2*/ 	.short	(.L_32 - .L_31)
.L_31:
        /*00a4*/ 	.word	0x00000080
        /*00a8*/ 	.word	0x00000001
        /*00ac*/ 	.word	0x00000001


	//----- nvinfo : EIATTR_CBANK_PARAM_SIZE
	.align		4
.L_32:
        /*00b0*/ 	.byte	0x03, 0x19
        /*00b2*/ 	.short	0x002c


	//----- nvinfo : EIATTR_PARAM_CBANK
	.align		4
        /*00b4*/ 	.byte	0x04, 0x0a
        /*00b6*/ 	.short	(.L_34 - .L_33)
	.align		4
.L_33:
        /*00b8*/ 	.word	index@(.nv.constant0.triton_)
        /*00bc*/ 	.short	0x0210
        /*00be*/ 	.short	0x002c


	//----- nvinfo : EIATTR_SW_WAR
	.align		4
.L_34:
        /*00c0*/ 	.byte	0x04, 0x36
        /*00c2*/ 	.short	(.L_36 - .L_35)
.L_35:
        /*00c4*/ 	.word	0x00000008
.L_36:


//--------------------- .nv.callgraph             --------------------------
	.section	.nv.callgraph,"",@"SHT_CUDA_CALLGRAPH"
	.align	4
	.sectionentsize	8
	.align		4
        /*0000*/ 	.word	0x00000000
	.align		4
        /*0004*/ 	.word	0xffffffff
	.align		4
        /*0008*/ 	.word	0x00000000
	.align		4
        /*000c*/ 	.word	0xfffffffe
	.align		4
        /*0010*/ 	.word	0x00000000
	.align		4
        /*0014*/ 	.word	0xfffffffd
	.align		4
        /*0018*/ 	.word	0x00000000
	.align		4
        /*001c*/ 	.word	0xfffffffc


//--------------------- .nv.constant4             --------------------------
	.section	.nv.constant4,"a",@progbits
	.align	8
	.align		8
.nv.constant4:
        /*0000*/ 	.dword	_$_str


//--------------------- .text.triton_             --------------------------
	.section	.text.triton_,"ax",@progbits
	.align	128
        .global         triton_
        .type           triton_,@function
        .size           triton_,(.L_x_3 - triton_)
        .other          triton_,@"STO_CUDA_ENTRY STV_DEFAULT"
triton_:
.text.triton_:
[----:B------:R-:W0:Y:S02]  /*0000*/  LDC R1, c[0x0][0x28] ;  /* 0x00000a00ff017b82 */ /* 0x000e240000000800 */
[----:B------:R-:W1:Y:S01]  /*0010*/  S2R R7, SR_TID.X ;  /* 0x0000000000077919 */ /* 0x000e620000002100 */
[----:B------:R-:W2:Y:S01]  /*0020*/  S2UR UR4, SR_CTAID.X ;  /* 0x00000000000479c3 */ /* 0x000ea20000002500 */
[----:B------:R-:W-:-:S07]  /*0030*/  ULDC.64 UR6, c[0x0][0x208] ;  /* 0x0000820000067ab9 */ /* 0x000fce0000000a00 */
[----:B------:R-:W3:Y:S08]  /*0040*/  LDC R9, c[0x0][0x230] ;  /* 0x00008c00ff097b82 */ /* 0x000ef00000000800 */
[----:B------:R-:W4:Y:S01]  /*0050*/  LDC.64 R2, c[0x0][0x210] ;  /* 0x00008400ff027b82 */ /* 0x000f220000000a00 */
[----:B--2---:R-:W-:Y:S01]  /*0060*/  USHF.L.U32 UR4, UR4, 0x6, URZ ;  /* 0x0000000604047899 */ /* 0x004fe2000800063f */
[----:B-1----:R-:W-:-:S02]  /*0070*/  SHF.R.U32.HI R8, RZ, 0x1, R7 ;  /* 0x00000001ff087819 */ /* 0x002fc40000011607 */
[----:B------:R-:W-:Y:S02]  /*0080*/  SHF.L.U32 R7, R7, 0x2, RZ ;  /* 0x0000000207077819 */ /* 0x000fe400000006ff */
[----:B------:R-:W-:Y:S02]  /*0090*/  SGXT.U32 R8, R8, 0x6 ;  /* 0x000000060808781a */ /* 0x000fe40000000000 */
[----:B------:R-:W-:Y:S02]  /*00a0*/  LOP3.LUT R7, R7, 0x4, RZ, 0xc0, !PT ;  /* 0x0000000407077812 */ /* 0x000fe400078ec0ff */
[----:B------:R-:W-:-:S04]  /*00b0*/  LOP3.LUT R0, R8, UR4, RZ, 0xfc, !PT ;  /* 0x0000000408007c12 */ /* 0x000fc8000f8efcff */
[----:B---3--:R-:W-:-:S05]  /*00c0*/  IADD3 R6, R0, R9, RZ ;  /* 0x0000000900067210 */ /* 0x008fca0007ffe0ff */
[----:B------:R-:W-:-:S05]  /*00d0*/  IMAD R6, R6, 0xc00, RZ ;  /* 0x00000c0006067824 */ /* 0x000fca00078e02ff */
[----:B------:R-:W-:-:S05]  /*00e0*/  LOP3.LUT R5, R6, R7, RZ, 0xfc, !PT ;  /* 0x0000000706057212 */ /* 0x000fca00078efcff */
[----:B----4-:R-:W-:-:S06]  /*00f0*/  IMAD.WIDE R4, R5, 0x2, R2 ;  /* 0x0000000205047825 */ /* 0x010fcc00078e0202 */
[----:B------:R-:W2:Y:S01]  /*0100*/  LDG.E.EL.64 R4, desc[UR6][R4.64] ;  /* 0x0000000604047981 */ /* 0x000ea2000c2e1b00 */
[----:B------:R-:W-:Y:S01]  /*0110*/  IADD3 R12, R8, UR4, R9 ;  /* 0x00000004080c7c10 */ /* 0x000fe2000fffe009 */
[----:B------:R-:W-:Y:S01]  /*0120*/  HFMA2.MMA R9, -RZ, RZ, 0, 0 ;  /* 0x00000000ff097435 */ /* 0x000fe200000001ff */
[----:B------:R-:W-:Y:S01]  /*0130*/  MOV R8, 0x3f800000 ;  /* 0x3f80000000087802 */ /* 0x000fe20000000f00 */
[----:B------:R-:W-:Y:S01]  /*0140*/  HFMA2.MMA R21, -RZ, RZ, 0, 0 ;  /* 0x00000000ff157435 */ /* 0x000fe200000001ff */
[----:B------:R-:W-:Y:S01]  /*0150*/  MOV R18, 0x3f800000 ;  /* 0x3f80000000127802 */ /* 0x000fe20000000f00 */
[----:B------:R-:W-:Y:S01]  /*0160*/  IMAD R20, R12, 0xc00, R7 ;  /* 0x00000c000c147824 */ /* 0x000fe200078e0207 */
[----:B------:R-:W-:Y:S01]  /*0170*/  HFMA2.MMA R19, -RZ, RZ, 1.875, 0 ;  /* 0x3f800000ff137435 */ /* 0x000fe200000001ff */
[----:B------:R-:W-:Y:S01]  /*0180*/  MOV R17, 0x3f800000 ;  /* 0x3f80000000117802 */ /* 0x000fe20000000f00 */
[----:B------:R-:W-:Y:S01]  /*0190*/  HFMA2.MMA R14, -RZ, RZ, 0, 0 ;  /* 0x00000000ff0e7435 */ /* 0x000fe200000001ff */
[----:B------:R-:W-:-:S02]  /*01a0*/  CS2R R12, SRZ ;  /* 0x00000000000c7805 */ /* 0x000fc4000001ff00 */
[----:B------:R-:W-:Y:S02]  /*01b0*/  IADD3 R20, R20, 0x8, RZ ;  /* 0x0000000814147810 */ /* 0x000fe40007ffe0ff */
[C---:B--2---:R-:W-:Y:S02]  /*01c0*/  PRMT R16, R4.reuse, 0x7632, R16 ;  /* 0x0000763204107816 */ /* 0x044fe40000000010 */
[C---:B------:R-:W-:Y:S02]  /*01d0*/  PRMT R15, R5.reuse, 0x7632, R15 ;  /* 0x00007632050f7816 */ /* 0x040fe4000000000f */
[----:B------:R-:W-:Y:S02]  /*01e0*/  SHF.L.U32 R11, R4, 0x10, RZ ;  /* 0x00000010040b7819 */ /* 0x000fe400000006ff */
[----:B------:R-:W-:Y:S02]  /*01f0*/  SHF.L.U32 R10, R5, 0x10, RZ ;  /* 0x00000010050a7819 */ /* 0x000fe400000006ff */
[----:B------:R-:W-:-:S02]  /*0200*/  SHF.L.U32 R16, R16, 0x10, RZ ;  /* 0x0000001010107819 */ /* 0x000fc400000006ff */
[----:B------:R-:W-:-:S07]  /*0210*/  SHF.L.U32 R15, R15, 0x10, RZ ;  /* 0x000000100f0f7819 */ /* 0x000fce00000006ff */
.L_x_0:
[----:B------:R-:W-:-:S05]  /*0220*/  IADD3 R5, R20, R21, RZ ;  /* 0x0000001514057210 */ /* 0x000fca0007ffe0ff */
[----:B------:R-:W-:-:S06]  /*0230*/  IMAD.WIDE R4, R5, 0x2, R2 ;  /* 0x0000000205047825 */ /* 0x000fcc00078e0202 */
[----:B------:R-:W2:Y:S01]  /*0240*/  LDG.E.EL.64 R4, desc[UR6][R4.64] ;  /* 0x0000000604047981 */ /* 0x000ea2000c2e1b00 */
[----:B------:R-:W-:Y:S01]  /*0250*/  FADD R8, R8, 1 ;  /* 0x3f80000008087421 */ /* 0x000fe20000000000 */
[----:B------:R-:W-:Y:S01]  /*0260*/  FADD R18, R18, 1 ;  /* 0x3f80000012127421 */ /* 0x000fe20000000000 */
[----:B------:R-:W-:Y:S01]  /*0270*/  FADD R19, R19, 1 ;  /* 0x3f80000013137421 */ /* 0x000fe20000000000 */
[----:B------:R-:W-:Y:S01]  /*0280*/  FADD R17, R17, 1 ;  /* 0x3f80000011117421 */ /* 0x000fe20000000000 */
[C---:B------:R-:W-:Y:S01]  /*0290*/  FMUL R23, R8.reuse, 0.25 ;  /* 0x3e80000008177820 */ /* 0x040fe20000400000 */
[----:B------:R-:W-:Y:S01]  /*02a0*/  FSETP.GEU.AND P1, PT, |R8|, 1.175494350822287508e-38, PT ;  /* 0x008000000800780b */ /* 0x000fe20003f2e200 */
[----:B------:R-:W-:Y:S01]  /*02b0*/  FMUL R27, R18, 0.25 ;  /* 0x3e800000121b7820 */ /* 0x000fe20000400000 */
[----:B------:R-:W-:Y:S02]  /*02c0*/  FSETP.GT.AND P0, PT, |R8|, 8.50705917302346158658e+37, PT ;  /* 0x7e8000000800780b */ /* 0x000fe40003f04200 */
[----:B------:R-:W-:-:S02]  /*02d0*/  IADD3 R21, R21, 0x8, RZ ;  /* 0x0000000815157810 */ /* 0x000fc40007ffe0ff */
[----:B------:R-:W-:-:S07]  /*02e0*/  FSEL R25, R23, R8, P0 ;  /* 0x0000000817197208 */ /* 0x000fce0000000000 */
[----:B------:R-:W-:-:S04]  /*02f0*/  @!P1 FMUL R25, R25, 16777216 ;  /* 0x4b80000019199820 */ /* 0x000fc80000400000 */
[----:B------:R-:W1:Y:S01]  /*0300*/  MUFU.RCP R26, R25 ;  /* 0x00000019001a7308 */ /* 0x000e620000001000 */
[----:B--2---:R-:W-:-:S05]  /*0310*/  SHF.L.U32 R24, R4, 0x10, RZ ;  /* 0x0000001004187819 */ /* 0x004fca00000006ff */
[----:B------:R-:W-:-:S04]  /*0320*/  FADD R22, R24, -R11 ;  /* 0x8000000b18167221 */ /* 0x000fc80000000000 */
[----:B------:R-:W-:-:S05]  /*0330*/  FMUL R23, R22, 0.25 ;  /* 0x3e80000016177820 */ /* 0x000fca0000400000 */
[----:B------:R-:W-:Y:S02]  /*0340*/  FSEL R23, R23, R22, P0 ;  /* 0x0000001617177208 */ /* 0x000fe40000000000 */
[----:B------:R-:W-:-:S03]  /*0350*/  FSETP.GT.AND P0, PT, |R18|, 8.50705917302346158658e+37, PT ;  /* 0x7e8000001200780b */ /* 0x000fc60003f04200 */
[----:B------:R-:W-:Y:S01]  /*0360*/  @!P1 FMUL R23, R23, 16777216 ;  /* 0x4b80000017179820 */ /* 0x000fe20000400000 */
[----:B------:R-:W-:Y:S02]  /*0370*/  FSETP.GEU.AND P1, PT, |R18|, 1.175494350822287508e-38, PT ;  /* 0x008000001200780b */ /* 0x000fe40003f2e200 */
[----:B------:R-:W-:Y:S01]  /*0380*/  FSEL R27, R27, R18, P0 ;  /* 0x000000121b1b7208 */ /* 0x000fe20000000000 */
[----:B-1----:R-:W-:Y:S01]  /*0390*/  FFMA R11, R26, R23, R11 ;  /* 0x000000171a0b7223 */ /* 0x002fe2000000000b */
[----:B------:R-:W-:-:S03]  /*03a0*/  PRMT R23, R4, 0x7632, R23 ;  /* 0x0000763204177816 */ /* 0x000fc60000000017 */
[----:B------:R-:W-:Y:S01]  /*03b0*/  FADD R24, R24, -R11 ;  /* 0x8000000b18187221 */ /* 0x000fe20000000000 */
[----:B------:R-:W-:-:S03]  /*03c0*/  SHF.L.U32 R23, R23, 0x10, RZ ;  /* 0x0000001017177819 */ /* 0x000fc600000006ff */
[----:B------:R-:W-:Y:S02]  /*03d0*/  FFMA R9, R22, R24, R9 ;  /* 0x0000001816097223 */ /* 0x000fe40000000009 */
[----:B------:R-:W-:Y:S01]  /*03e0*/  @!P1 FMUL R27, R27, 16777216 ;  /* 0x4b8000001b1b9820 */ /* 0x000fe20000400000 */
[----:B------:R-:W-:-:S04]  /*03f0*/  FADD R25, R23, -R16 ;  /* 0x8000001017197221 */ /* 0x000fc80000000000 */
[----:B------:R-:W-:Y:S01]  /*0400*/  FMUL R4, R25, 0.25 ;  /* 0x3e80000019047820 */ /* 0x000fe20000400000 */
[----:B------:R-:W1:Y:S04]  /*0410*/  MUFU.RCP R27, R27 ;  /* 0x0000001b001b7308 */ /* 0x000e680000001000 */
[----:B------:R-:W-:Y:S02]  /*0420*/  FSEL R4, R4, R25, P0 ;  /* 0x0000001904047208 */ /* 0x000fe40000000000 */
[----:B------:R-:W-:-:S03]  /*0430*/  FSETP.GT.AND P0, PT, |R19|, 8.50705917302346158658e+37, PT ;  /* 0x7e8000001300780b */ /* 0x000fc60003f04200 */
[----:B------:R-:W-:Y:S01]  /*0440*/  @!P1 FMUL R4, R4, 16777216 ;  /* 0x4b80000004049820 */ /* 0x000fe20000400000 */
[----:B------:R-:W-:-:S03]  /*0450*/  FSETP.GEU.AND P1, PT, |R19|, 1.175494350822287508e-38, PT ;  /* 0x008000001300780b */ /* 0x000fc60003f2e200 */
[----:B-1----:R-:W-:Y:S01]  /*0460*/  FFMA R16, R27, R4, R16 ;  /* 0x000000041b107223 */ /* 0x002fe20000000010 */
[----:B------:R-:W-:Y:S01]  /*0470*/  FMUL R4, R19, 0.25 ;  /* 0x3e80000013047820 */ /* 0x000fe20000400000 */
[C---:B------:R-:W-:Y:S02]  /*0480*/  SHF.L.U32 R27, R5.reuse, 0x10, RZ ;  /* 0x00000010051b7819 */ /* 0x040fe400000006ff */
[----:B------:R-:W-:Y:S01]  /*0490*/  PRMT R5, R5, 0x7632, R5 ;  /* 0x0000763205057816 */ /* 0x000fe20000000005 */
[----:B------:R-:W-:Y:S01]  /*04a0*/  FADD R23, R23, -R16 ;  /* 0x8000001017177221 */ /* 0x000fe20000000000 */
[----:B------:R-:W-:Y:S01]  /*04b0*/  FSEL R24, R4, R19, P0 ;  /* 0x0000001304187208 */ /* 0x000fe20000000000 */
[----:B------:R-:W-:Y:S02]  /*04c0*/  FADD R22, R27, -R10 ;  /* 0x8000000a1b167221 */ /* 0x000fe40000000000 */
[----:B------:R-:W-:Y:S02]  /*04d0*/  FFMA R12, R25, R23, R12 ;  /* 0x00000017190c7223 */ /* 0x000fe4000000000c */
[----:B------:R-:W-:Y:S01]  /*04e0*/  @!P1 FMUL R24, R24, 16777216 ;  /* 0x4b80000018189820 */ /* 0x000fe20000400000 */
[----:B------:R-:W-:-:S03]  /*04f0*/  FMUL R4, R22, 0.25 ;  /* 0x3e80000016047820 */ /* 0x000fc60000400000 */
[----:B------:R-:W1:Y:S02]  /*0500*/  MUFU.RCP R29, R24 ;  /* 0x00000018001d7308 */ /* 0x000e640000001000 */
[----:B------:R-:W-:Y:S02]  /*0510*/  FSEL R4, R4, R22, P0 ;  /* 0x0000001604047208 */ /* 0x000fe40000000000 */
[----:B------:R-:W-:-:S03]  /*0520*/  FSETP.GT.AND P0, PT, |R17|, 8.50705917302346158658e+37, PT ;  /* 0x7e8000001100780b */ /* 0x000fc60003f04200 */
[----:B------:R-:W-:Y:S01]  /*0530*/  @!P1 FMUL R4, R4, 16777216 ;  /* 0x4b80000004049820 */ /* 0x000fe20000400000 */
[----:B------:R-:W-:-:S03]  /*0540*/  FSETP.GEU.AND P1, PT, |R17|, 1.175494350822287508e-38, PT ;  /* 0x008000001100780b */ /* 0x000fc60003f2e200 */
[----:B-1----:R-:W-:Y:S01]  /*0550*/  FFMA R10, R29, R4, R10 ;  /* 0x000000041d0a7223 */ /* 0x002fe2000000000a */
[----:B------:R-:W-:-:S03]  /*0560*/  FMUL R4, R17, 0.25 ;  /* 0x3e80000011047820 */ /* 0x000fc60000400000 */
[----:B------:R-:W-:Y:S02]  /*0570*/  FADD R27, R27, -R10 ;  /* 0x8000000a1b1b7221 */ /* 0x000fe40000000000 */
[----:B------:R-:W-:Y:S02]  /*0580*/  FSEL R24, R4, R17, P0 ;  /* 0x0000001104187208 */ /* 0x000fe40000000000 */
[----:B------:R-:W-:Y:S01]  /*0590*/  FFMA R13, R22, R27, R13 ;  /* 0x0000001b160d7223 */ /* 0x000fe2000000000d */
[----:B------:R-:W-:Y:S02]  /*05a0*/  SHF.L.U32 R22, R5, 0x10, RZ ;  /* 0x0000001005167819 */ /* 0x000fe400000006ff */
[----:B------:R-:W-:-:S03]  /*05b0*/  @!P1 FMUL R24, R24, 16777216 ;  /* 0x4b80000018189820 */ /* 0x000fc60000400000 */
[----:B------:R-:W-:-:S03]  /*05c0*/  FADD R5, R22, -R15 ;  /* 0x8000000f16057221 */ /* 0x000fc60000000000 */
[----:B------:R-:W1:Y:S01]  /*05d0*/  MUFU.RCP R24, R24 ;  /* 0x0000001800187308 */ /* 0x000e620000001000 */
[----:B------:R-:W-:-:S05]  /*05e0*/  FMUL R26, R5, 0.25 ;  /* 0x3e800000051a7820 */ /* 0x000fca0000400000 */
[----:B------:R-:W-:Y:S02]  /*05f0*/  FSEL R26, R26, R5, P0 ;  /* 0x000000051a1a7208 */ /* 0x000fe40000000000 */
[----:B------:R-:W-:-:S03]  /*0600*/  ISETP.GE.U32.AND P0, PT, R21, 0xbf8, PT ;  /* 0x00000bf81500780c */ /* 0x000fc60003f06070 */
[----:B------:R-:W-:-:S04]  /*0610*/  @!P1 FMUL R26, R26, 16777216 ;  /* 0x4b8000001a1a9820 */ /* 0x000fc80000400000 */
[----:B-1----:R-:W-:-:S04]  /*0620*/  FFMA R15, R24, R26, R15 ;  /* 0x0000001a180f7223 */ /* 0x002fc8000000000f */
[----:B------:R-:W-:-:S04]  /*0630*/  FADD R22, R22, -R15 ;  /* 0x8000000f16167221 */ /* 0x000fc80000000000 */
[----:B------:R-:W-:Y:S01]  /*0640*/  FFMA R14, R5, R22, R14 ;  /* 0x00000016050e7223 */ /* 0x000fe2000000000e */
[----:B------:R-:W-:Y:S06]  /*0650*/  @!P0 BRA `(.L_x_0) ;  /* 0xfffffff800f08947 */ /* 0x000fec000383ffff */
[----:B------:R-:W-:Y:S01]  /*0660*/  FADD R20, R8, R18 ;  /* 0x0000001208147221 */ /* 0x000fe20000000000 */
[----:B------:R-:W-:Y:S01]  /*0670*/  FMUL R27, R18, 0.25 ;  /* 0x3e800000121b7820 */ /* 0x000fe20000400000 */
[----:B------:R-:W-:Y:S01]  /*0680*/  FADD R26, -R11, R16 ;  /* 0x000000100b1a7221 */ /* 0x000fe20000000100 */
[----:B------:R-:W-:Y:S01]  /*0690*/  FADD R12, R9, R12 ;  /* 0x0000000c090c7221 */ /* 0x000fe20000000000 */
[C---:B------:R-:W-:Y:S01]  /*06a0*/  FMUL R5, R20.reuse, 0.25 ;  /* 0x3e80000014057820 */ /* 0x040fe20000400000 */
[C---:B------:R-:W-:Y:S01]  /*06b0*/  FSETP.GEU.AND P3, PT, |R20|.reuse, 1.175494350822287508e-38, PT ;  /* 0x008000001400780b */ /* 0x040fe20003f6e200 */
[----:B------:R-:W-:Y:S01]  /*06c0*/  FADD R22, R19, R20 ;  /* 0x0000001413167221 */ /* 0x000fe20000000000 */
[----:B------:R-:W-:-:S03]  /*06d0*/  FSETP.GT.AND P0, PT, |R20|, 8.50705917302346158658e+37, PT ;  /* 0x7e8000001400780b */ /* 0x000fc60003f04200 */
[C---:B------:R-:W-:Y:S01]  /*06e0*/  FMUL R25, R22.reuse, 0.25 ;  /* 0x3e80000016197820 */ /* 0x040fe20000400000 */
[----:B------:R-:W-:Y:S01]  /*06f0*/  FSEL R21, R5, R20, P0 ;  /* 0x0000001405157208 */ /* 0x000fe20000000000 */
[----:B------:R-:W-:Y:S01]  /*0700*/  FADD R5, R17, R22 ;  /* 0x0000001611057221 */ /* 0x000fe20000000000 */
[C---:B------:R-:W-:Y:S02]  /*0710*/  FSETP.GEU.AND P1, PT, |R22|.reuse, 1.175494350822287508e-38, PT ;  /* 0x008000001600780b */ /* 0x040fe40003f2e200 */
[----:B------:R-:W-:Y:S02]  /*0720*/  FSETP.GT.AND P2, PT, |R22|, 8.50705917302346158658e+37, PT ;  /* 0x7e8000001600780b */ /* 0x000fe40003f44200 */
[----:B------:R-:W-:Y:S01]  /*0730*/  FSEL R24, R27, R18, P0 ;  /* 0x000000121b187208 */ /* 0x000fe20000000000 */
[----:B------:R-:W-:Y:S01]  /*0740*/  @!P3 FMUL R21, R21, 16777216 ;  /* 0x4b8000001515b820 */ /* 0x000fe20000400000 */
[----:B------:R-:W-:Y:S01]  /*0750*/  FSEL R25, R25, R22, P2 ;  /* 0x0000001619197208 */ /* 0x000fe20001000000 */
[C---:B------:R-:W-:Y:S01]  /*0760*/  FMUL R18, R5.reuse, 0.25 ;  /* 0x3e80000005127820 */ /* 0x040fe20000400000 */
[C---:B------:R-:W-:Y:S01]  /*0770*/  FSETP.GEU.AND P0, PT, |R5|.reuse, 1.175494350822287508e-38, PT ;  /* 0x008000000500780b */ /* 0x040fe20003f0e200 */
[----:B------:R-:W1:Y:S01]  /*0780*/  MUFU.RCP R23, R21 ;  /* 0x0000001500177308 */ /* 0x000e620000001000 */
[----:B------:R-:W-:Y:S01]  /*0790*/  @!P3 FMUL R24, R24, 16777216 ;  /* 0x4b8000001818b820 */ /* 0x000fe20000400000 */
[----:B------:R-:W-:-:S02]  /*07a0*/  FSETP.GT.AND P3, PT, |R5|, 8.50705917302346158658e+37, PT ;  /* 0x7e8000000500780b */ /* 0x000fc40003f64200 */
[----:B------:R-:W-:Y:S02]  /*07b0*/  @!P1 FMUL R25, R25, 16777216 ;  /* 0x4b80000019199820 */ /* 0x000fe40000400000 */
[----:B------:R-:W-:Y:S02]  /*07c0*/  FSEL R27, R18, R5, P3 ;  /* 0x00000005121b7208 */ /* 0x000fe40001800000 */
[----:B------:R-:W2:Y:S01]  /*07d0*/  MUFU.RCP R21, R25 ;  /* 0x0000001900157308 */ /* 0x000ea20000001000 */
[----:B------:R-:W-:Y:S01]  /*07e0*/  FSEL R17, R4, R17, P3 ;  /* 0x0000001104117208 */ /* 0x000fe20001800000 */
[----:B------:R-:W-:Y:S02]  /*07f0*/  FADD R4, R5, R5 ;  /* 0x0000000505047221 */ /* 0x000fe40000000000 */
[----:B------:R-:W-:Y:S02]  /*0800*/  @!P0 FMUL R27, R27, 16777216 ;  /* 0x4b8000001b1b8820 */ /* 0x000fe40000400000 */
[----:B------:R-:W-:Y:S01]  /*0810*/  @!P0 FMUL R17, R17, 16777216 ;  /* 0x4b80000011118820 */ /* 0x000fe20000400000 */
[----:B-1----:R-:W-:Y:S01]  /*0820*/  FMUL R23, R23, R24 ;  /* 0x0000001817177220 */ /* 0x002fe20000400000 */
[----:B------:R-:W-:Y:S01]  /*0830*/  FMUL R24, R19, 0.25 ;  /* 0x3e80000013187820 */ /* 0x000fe20000400000 */
[----:B------:R-:W1:Y:S01]  /*0840*/  MUFU.RCP R16, R27 ;  /* 0x0000001b00107308 */ /* 0x000e620000001000 */
[----:B------:R-:W-:-:S03]  /*0850*/  FSETP.NEU.AND P0, PT, R22, RZ, PT ;  /* 0x000000ff1600720b */ /* 0x000fc60003f0d000 */
[----:B------:R-:W-:Y:S01]  /*0860*/  FSEL R24, R24, R19, P2 ;  /* 0x0000001318187208 */ /* 0x000fe20001000000 */
[----:B------:R-:W-:Y:S01]  /*0870*/  FMUL R19, R26, R26 ;  /* 0x0000001a1a137220 */ /* 0x000fe20000400000 */
[----:B------:R-:W-:-:S03]  /*0880*/  FSETP.NEU.AND P2, PT, R20, RZ, PT ;  /* 0x000000ff1400720b */ /* 0x000fc60003f4d000 */
[----:B------:R-:W-:Y:S01]  /*0890*/  @!P1 FMUL R24, R24, 16777216 ;  /* 0x4b80000018189820 */ /* 0x000fe20000400000 */
[----:B------:R-:W-:Y:S01]  /*08a0*/  FSEL R23, R23, RZ, P2 ;  /* 0x000000ff17177208 */ /* 0x000fe20001000000 */
[----:B------:R-:W-:Y:S01]  /*08b0*/  FMUL R19, R8, R19 ;  /* 0x0000001308137220 */ /* 0x000fe20000400000 */
[----:B------:R-:W-:Y:S01]  /*08c0*/  FSETP.NEU.AND P1, PT, R5, RZ, PT ;  /* 0x000000ff0500720b */ /* 0x000fe20003f2d000 */
[----:B--2---:R-:W-:Y:S01]  /*08d0*/  FMUL R21, R21, R24 ;  /* 0x0000001815157220 */ /* 0x004fe20000400000 */
[----:B------:R-:W-:Y:S01]  /*08e0*/  FSETP.GEU.AND P2, PT, |R4|, 1.175494350822287508e-38, PT ;  /* 0x008000000400780b */ /* 0x000fe20003f4e200 */
[----:B------:R-:W-:Y:S01]  /*08f0*/  FFMA R11, R26, R23, R11 ;  /* 0x000000171a0b7223 */ /* 0x000fe2000000000b */
[----:B-1----:R-:W-:Y:S01]  /*0900*/  FMUL R16, R16, R17 ;  /* 0x0000001110107220 */ /* 0x002fe20000400000 */
[----:B------:R-:W-:Y:S01]  /*0910*/  FFMA R12, R23, R19, R12 ;  /* 0x00000013170c7223 */ /* 0x000fe2000000000c */
[----:B------:R-:W-:Y:S01]  /*0920*/  FSEL R21, R21, RZ, P0 ;  /* 0x000000ff15157208 */ /* 0x000fe20000000000 */
[--C-:B------:R-:W-:Y:S01]  /*0930*/  FADD R10, R10, -R11.reuse ;  /* 0x8000000b0a0a7221 */ /* 0x100fe20000000000 */
[----:B------:R-:W-:Y:S01]  /*0940*/  FSETP.GT.AND P0, PT, |R4|, 8.50705917302346158658e+37, PT ;  /* 0x7e8000000400780b */ /* 0x000fe20003f04200 */
[----:B------:R-:W-:Y:S01]  /*0950*/  FADD R12, R13, R12 ;  /* 0x0000000c0d0c7221 */ /* 0x000fe20000000000 */
[----:B------:R-:W-:Y:S01]  /*0960*/  FSEL R16, R16, RZ, P1 ;  /* 0x000000ff10107208 */ /* 0x000fe20000800000 */
[C---:B------:R-:W-:Y:S01]  /*0970*/  FMUL R9, R10.reuse, R10 ;  /* 0x0000000a0a097220 */ /* 0x040fe20000400000 */
[----:B------:R-:W-:Y:S01]  /*0980*/  FFMA R10, R10, R21, R11 ;  /* 0x000000150a0a7223 */ /* 0x000fe2000000000b */
[----:B------:R-:W-:-:S02]  /*0990*/  FSETP.NEU.AND P1, PT, R4, RZ, PT ;  /* 0x000000ff0400720b */ /* 0x000fc40003f2d000 */
[----:B------:R-:W-:Y:S01]  /*09a0*/  FMUL R9, R20, R9 ;  /* 0x0000000914097220 */ /* 0x000fe20000400000 */
[----:B------:R-:W-:-:S03]  /*09b0*/  FADD R15, R15, -R10 ;  /* 0x8000000a0f0f7221 */ /* 0x000fc60000000000 */
[----:B------:R-:W-:Y:S01]  /*09c0*/  FFMA R9, R21, R9, R12 ;  /* 0x0000000915097223 */ /* 0x000fe2000000000c */
[C---:B------:R-:W-:Y:S01]  /*09d0*/  FMUL R11, R15.reuse, R15 ;  /* 0x0000000f0f0b7220 */ /* 0x040fe20000400000 */
[----:B------:R-:W-:Y:S01]  /*09e0*/  FFMA R15, R15, R16, R10 ;  /* 0x000000100f0f7223 */ /* 0x000fe2000000000a */
[----:B------:R-:W-:Y:S01]  /*09f0*/  @P0 FMUL R4, R4, 0.25 ;  /* 0x3e80000004040820 */ /* 0x000fe20000400000 */
[----:B------:R-:W-:Y:S01]  /*0a00*/  FADD R9, R14, R9 ;  /* 0x000000090e097221 */ /* 0x000fe20000000000 */
[----:B------:R-:W-:Y:S02]  /*0a10*/  FMUL R11, R22, R11 ;  /* 0x0000000b160b7220 */ /* 0x000fe40000400000 */
[----:B------:R-:W1:Y:S01]  /*0a20*/  SHFL.BFLY PT, R8, R15, 0x1, 0x1f ;  /* 0x0c201f000f087f89 */ /* 0x000e6200000e0000 */
[----:B------:R-:W-:Y:S01]  /*0a30*/  @!P2 FMUL R4, R4, 16777216 ;  /* 0x4b8000000404a820 */ /* 0x000fe20000400000 */
[----:B------:R-:W-:Y:S01]  /*0a40*/  FFMA R9, R16, R11, R9 ;  /* 0x0000000b10097223 */ /* 0x000fe20000000009 */
[----:B------:R-:W-:Y:S01]  /*0a50*/  FSEL R11, R18, R5, P0 ;  /* 0x00000005120b7208 */ /* 0x000fe20000000000 */
[----:B------:R-:W-:-:S03]  /*0a60*/  HFMA2.MMA R16, -RZ, RZ, 0, 0 ;  /* 0x00000000ff107435 */ /* 0x000fc600000001ff */
[----:B------:R-:W2:Y:S01]  /*0a70*/  SHFL.BFLY PT, R10, R9, 0x1, 0x1f ;  /* 0x0c201f00090a7f89 */ /* 0x000ea200000e0000 */
[----:B------:R-:W3:Y:S01]  /*0a80*/  MUFU.RCP R4, R4 ;  /* 0x0000000400047308 */ /* 0x000ee20000001000 */
[----:B------:R-:W-:-:S04]  /*0a90*/  @!P2 FMUL R11, R11, 16777216 ;  /* 0x4b8000000b0ba820 */ /* 0x000fc80000400000 */
[----:B---3--:R-:W-:Y:S01]  /*0aa0*/  FMUL R11, R4, R11 ;  /* 0x0000000b040b7220 */ /* 0x008fe20000400000 */
[----:B-1----:R-:W-:-:S04]  /*0ab0*/  FADD R8, -R15, R8 ;  /* 0x000000080f087221 */ /* 0x002fc80000000100 */
[C---:B------:R-:W-:Y:S01]  /*0ac0*/  FMUL R12, R8.reuse, R8 ;  /* 0x00000008080c7220 */ /* 0x040fe20000400000 */
[----:B------:R-:W-:Y:S01]  /*0ad0*/  FSEL R11, R11, RZ, P1 ;  /* 0x000000ff0b0b7208 */ /* 0x000fe20000800000 */
[----:B--2---:R-:W-:Y:S02]  /*0ae0*/  FADD R10, R9, R10 ;  /* 0x0000000a090a7221 */ /* 0x004fe40000000000 */
[----:B------:R-:W-:Y:S01]  /*0af0*/  FMUL R12, R5, R12 ;  /* 0x0000000c050c7220 */ /* 0x000fe20000400000 */
[----:B------:R-:W-:Y:S01]  /*0b00*/  MOV R5, 0x39aaaaab ;  /* 0x39aaaaab00057802 */ /* 0x000fe20000000f00 */
[----:B------:R-:W-:Y:S02]  /*0b10*/  FFMA R15, R8, R11, R15 ;  /* 0x0000000b080f7223 */ /* 0x000fe4000000000f */
[----:B------:R-:W-:-:S04]  /*0b20*/  FFMA R10, R11, R12, R10 ;  /* 0x0000000c0b0a7223 */ /* 0x000fc8000000000a */
[----:B------:R-:W-:-:S04]  /*0b30*/  FFMA R10, R10, R5, 9.9999999747524270788e-07 ;  /* 0x358637bd0a0a7423 */ /* 0x000fc80000000005 */
[----:B------:R1:W2:Y:S03]  /*0b40*/  MUFU.RSQ R14, R10 ;  /* 0x0000000a000e7308 */ /* 0x0002a60000001400 */
.L_x_1:
[----:B------:R-:W3:Y:S01]  /*0b50*/  LDC.64 R22, c[0x0][0x218] ;  /* 0x00008600ff167b82 */ /* 0x000ee20000000a00 */
[----:B------:R-:W-:-:S07]  /*0b60*/  LOP3.LUT R17, R16, R7, RZ, 0xfc, !PT ;  /* 0x0000000710117212 */ /* 0x000fce00078efcff */
[----:B------:R-:W4:Y:S01]  /*0b70*/  LDC.64 R24, c[0x0][0x220] ;  /* 0x00008800ff187b82 */ /* 0x000f220000000a00 */
[----:B------:R-:W-:Y:S01]  /*0b80*/  IADD3 R5, R6, R17, RZ ;  /* 0x0000001106057210 */ /* 0x000fe20007ffe0ff */
[----:B---3--:R-:W-:-:S05]  /*0b90*/  IMAD.WIDE.U32 R22, R17, 0x2, R22 ;  /* 0x0000000211167825 */ /* 0x008fca00078e0016 */
[----:B-1----:R-:W3:Y:S01]  /*0ba0*/  LDG.E.EL.64 R18, desc[UR6][R22.64] ;  /* 0x0000000616127981 */ /* 0x002ee2000c2e1b00 */
[----:B----4-:R-:W-:-:S03]  /*0bb0*/  IMAD.WIDE.U32 R24, R17, 0x2, R24 ;  /* 0x0000000211187825 */ /* 0x010fc600078e0018 */
[----:B------:R1:W4:Y:S04]  /*0bc0*/  LDG.E.EL.64 R10, desc[UR6][R22.64+0x1800] ;  /* 0x00180006160a7981 */ /* 0x000328000c2e1b00 */
[----:B------:R-:W1:Y:S01]  /*0bd0*/  LDG.E.EL.64 R12, desc[UR6][R24.64] ;  /* 0x00000006180c7981 */ /* 0x000e62000c2e1b00 */
[----:B------:R-:W-:-:S03]  /*0be0*/  IMAD.WIDE R4, R5, 0x2, R2 ;  /* 0x0000000205047825 */ /* 0x000fc600078e0202 */
[----:B--2---:R2:W5:Y:S04]  /*0bf0*/  LDG.E.EL.64 R8, desc[UR6][R24.64+0x1800] ;  /* 0x0018000618087981 */ /* 0x004568000c2e1b00 */
[----:B------:R-:W2:Y:S01]  /*0c00*/  LDG.E.EF.64 R4, desc[UR6][R4.64] ;  /* 0x0000000604047981 */ /* 0x000ea2000c0e1b00 */
[----:B------:R-:W-:Y:S01]  /*0c10*/  IADD3 R16, R16, 0x8, RZ ;  /* 0x0000000810107810 */ /* 0x000fe20007ffe0ff */
[----:B------:R-:W-:-:S03]  /*0c20*/  IMAD R17, R0, 0xc00, R17 ;  /* 0x00000c0000117824 */ /* 0x000fc600078e0211 */
[----:B------:R-:W-:Y:S02]  /*0c30*/  ISETP.GE.U32.AND P0, PT, R16, 0xc00, PT ;  /* 0x00000c001000780c */ /* 0x000fe40003f06070 */
[C---:B---3--:R-:W-:Y:S02]  /*0c40*/  PRMT R26, R19.reuse, 0x7632, R26 ;  /* 0x00007632131a7816 */ /* 0x048fe4000000001a */
[C---:B------:R-:W-:Y:S02]  /*0c50*/  PRMT R21, R18.reuse, 0x7632, R21 ;  /* 0x0000763212157816 */ /* 0x040fe40000000015 */
[----:B------:R-:W-:Y:S02]  /*0c60*/  SHF.L.U32 R20, R18, 0x10, RZ ;  /* 0x0000001012147819 */ /* 0x000fe400000006ff */
[----:B------:R-:W-:Y:S02]  /*0c70*/  SHF.L.U32 R18, R19, 0x10, RZ ;  /* 0x0000001013127819 */ /* 0x000fe400000006ff */
[----:B-1----:R-:W-:-:S02]  /*0c80*/  PRMT R22, R13, 0x7632, R22 ;  /* 0x000076320d167816 */ /* 0x002fc40000000016 */
[C---:B------:R-:W-:Y:S02]  /*0c90*/  PRMT R19, R12.reuse, 0x7632, R19 ;  /* 0x000076320c137816 */ /* 0x040fe40000000013 */
[----:B------:R-:W-:Y:S02]  /*0ca0*/  SHF.L.U32 R27, R12, 0x10, RZ ;  /* 0x000000100c1b7819 */ /* 0x000fe400000006ff */
[----:B------:R-:W-:Y:S02]  /*0cb0*/  SHF.L.U32 R12, R26, 0x10, RZ ;  /* 0x000000101a0c7819 */ /* 0x000fe400000006ff */
[----:B------:R-:W-:Y:S02]  /*0cc0*/  SHF.L.U32 R23, R22, 0x10, RZ ;  /* 0x0000001016177819 */ /* 0x000fe400000006ff */
[----:B------:R-:W-:Y:S02]  /*0cd0*/  SHF.L.U32 R13, R13, 0x10, RZ ;  /* 0x000000100d0d7819 */ /* 0x000fe400000006ff */
[----:B--2---:R-:W-:Y:S01]  /*0ce0*/  SHF.L.U32 R24, R19, 0x10, RZ ;  /* 0x0000001013187819 */ /* 0x004fe200000006ff */
[----:B------:R-:W-:Y:S01]  /*0cf0*/  FADD R19, R20, R27 ;  /* 0x0000001b14137221 */ /* 0x000fe20000000000 */
[----:B------:R-:W-:Y:S01]  /*0d00*/  SHF.L.U32 R21, R21, 0x10, RZ ;  /* 0x0000001015157819 */ /* 0x000fe200000006ff */
[----:B------:R-:W-:Y:S01]  /*0d10*/  FADD R12, R12, R23 ;  /* 0x000000170c0c7221 */ /* 0x000fe20000000000 */
[----:B----4-:R-:W-:-:S02]  /*0d20*/  PRMT R22, R11, 0x7632, R22 ;  /* 0x000076320b167816 */ /* 0x010fc40000000016 */
[----:B------:R-:W-:Y:S02]  /*0d30*/  SHF.L.U32 R20, R11, 0x10, RZ ;  /* 0x000000100b147819 */ /* 0x000fe400000006ff */
[C---:B-----5:R-:W-:Y:S02]  /*0d40*/  PRMT R11, R8.reuse, 0x7632, R11 ;  /* 0x00007632080b7816 */ /* 0x060fe4000000000b */
[----:B------:R-:W-:Y:S01]  /*0d50*/  SHF.L.U32 R23, R8, 0x10, RZ ;  /* 0x0000001008177819 */ /* 0x000fe200000006ff */
[----:B------:R-:W-:Y:S01]  /*0d60*/  FADD R13, R18, R13 ;  /* 0x0000000d120d7221 */ /* 0x000fe20000000000 */
[----:B------:R-:W-:Y:S01]  /*0d70*/  PRMT R8, R9, 0x7632, R8 ;  /* 0x0000763209087816 */ /* 0x000fe20000000008 */
[----:B------:R-:W-:Y:S01]  /*0d80*/  FADD R18, R21, R24 ;  /* 0x0000001815127221 */ /* 0x000fe20000000000 */
[C---:B------:R-:W-:Y:S02]  /*0d90*/  PRMT R21, R10.reuse, 0x7632, R21 ;  /* 0x000076320a157816 */ /* 0x040fe40000000015 */
[----:B------:R-:W-:-:S02]  /*0da0*/  SHF.L.U32 R10, R10, 0x10, RZ ;  /* 0x000000100a0a7819 */ /* 0x000fc400000006ff */
[----:B------:R-:W-:Y:S02]  /*0db0*/  SHF.L.U32 R25, R8, 0x10, RZ ;  /* 0x0000001008197819 */ /* 0x000fe400000006ff */
[----:B------:R-:W-:Y:S02]  /*0dc0*/  SHF.L.U32 R8, R4, 0x10, RZ ;  /* 0x0000001004087819 */ /* 0x000fe400000006ff */
[----:B------:R-:W-:Y:S02]  /*0dd0*/  SHF.L.U32 R9, R9, 0x10, RZ ;  /* 0x0000001009097819 */ /* 0x000fe400000006ff */
[----:B------:R-:W-:Y:S02]  /*0de0*/  SHF.L.U32 R21, R21, 0x10, RZ ;  /* 0x0000001015157819 */ /* 0x000fe400000006ff */
[----:B------:R-:W-:Y:S01]  /*0df0*/  SHF.L.U32 R24, R11, 0x10, RZ ;  /* 0x000000100b187819 */ /* 0x000fe200000006ff */
[----:B------:R-:W-:Y:S01]  /*0e00*/  FADD R11, R10, R23 ;  /* 0x000000170a0b7221 */ /* 0x000fe20000000000 */
[----:B------:R-:W-:Y:S01]  /*0e10*/  SHF.L.U32 R22, R22, 0x10, RZ ;  /* 0x0000001016167819 */ /* 0x000fe200000006ff */
[----:B------:R-:W-:Y:S01]  /*0e20*/  FADD R23, -R15, R8 ;  /* 0x000000080f177221 */ /* 0x000fe20000000100 */
[----:B------:R-:W-:Y:S01]  /*0e30*/  FADD R10, R20, R9 ;  /* 0x00000009140a7221 */ /* 0x000fe20000000000 */
[----:B------:R-:W-:Y:S01]  /*0e40*/  FADD R20, R21, R24 ;  /* 0x0000001815147221 */ /* 0x000fe20000000000 */
[----:B------:R-:W1:Y:S01]  /*0e50*/  LDC.64 R8, c[0x0][0x228] ;  /* 0x00008a00ff087b82 */ /* 0x000e620000000a00 */
[----:B------:R-:W-:Y:S01]  /*0e60*/  FADD R21, R22, R25 ;  /* 0x0000001916157221 */ /* 0x000fe20000000000 */
[----:B------:R-:W-:Y:S01]  /*0e70*/  FADD R25, R19, 1 ;  /* 0x3f80000013197421 */ /* 0x000fe20000000000 */
[----:B------:R-:W-:Y:S01]  /*0e80*/  FMUL R24, R14, R23 ;  /* 0x000000170e187220 */ /* 0x000fe20000400000 */
[----:B------:R-:W-:-:S02]  /*0e90*/  PRMT R4, R4, 0x7632, R4 ;  /* 0x0000763204047816 */ /* 0x000fc40000000004 */
[C---:B------:R-:W-:Y:S01]  /*0ea0*/  PRMT R19, R5.reuse, 0x7632, R19 ;  /* 0x0000763205137816 */ /* 0x040fe20000000013 */
[----:B------:R-:W-:Y:S01]  /*0eb0*/  FFMA R11, R24, R25, R11 ;  /* 0x00000019180b7223 */ /* 0x000fe2000000000b */
[----:B------:R-:W-:Y:S02]  /*0ec0*/  SHF.L.U32 R22, R5, 0x10, RZ ;  /* 0x0000001005167819 */ /* 0x000fe400000006ff */
[----:B------:R-:W-:Y:S02]  /*0ed0*/  SHF.L.U32 R4, R4, 0x10, RZ ;  /* 0x0000001004047819 */ /* 0x000fe400000006ff */
[----:B------:R-:W-:Y:S01]  /*0ee0*/  SHF.L.U32 R24, R19, 0x10, RZ ;  /* 0x0000001013187819 */ /* 0x000fe200000006ff */
[----:B------:R-:W-:Y:S01]  /*0ef0*/  FADD R23, R13, 1 ;  /* 0x3f8000000d177421 */ /* 0x000fe20000000000 */
[C---:B------:R-:W-:Y:S01]  /*0f00*/  FADD R13, -R15.reuse, R22 ;  /* 0x000000160f0d7221 */ /* 0x040fe20000000100 */
[C---:B------:R-:W-:Y:S02]  /*0f10*/  FADD R5, -R15.reuse, R4 ;  /* 0x000000040f057221 */ /* 0x040fe40000000100 */
[----:B------:R-:W-:Y:S01]  /*0f20*/  FADD R19, -R15, R24 ;  /* 0x000000180f137221 */ /* 0x000fe20000000100 */
[----:B------:R-:W-:Y:S01]  /*0f30*/  FADD R18, R18, 1 ;  /* 0x3f80000012127421 */ /* 0x000fe20000000000 */
[C---:B------:R-:W-:Y:S01]  /*0f40*/  FMUL R13, R14.reuse, R13 ;  /* 0x0000000d0e0d7220 */ /* 0x040fe20000400000 */
[----:B------:R-:W-:Y:S01]  /*0f50*/  FMUL R5, R14, R5 ;  /* 0x000000050e057220 */ /* 0x000fe20000400000 */
[----:B------:R-:W-:Y:S01]  /*0f60*/  FADD R12, R12, 1 ;  /* 0x3f8000000c0c7421 */ /* 0x000fe20000000000 */
[----:B------:R-:W-:Y:S01]  /*0f70*/  FMUL R4, R14, R19 ;  /* 0x000000130e047220 */ /* 0x000fe20000400000 */
[----:B------:R-:W-:Y:S01]  /*0f80*/  FFMA R10, R13, R23, R10 ;  /* 0x000000170d0a7223 */ /* 0x000fe2000000000a */
[----:B------:R-:W-:-:S02]  /*0f90*/  FFMA R18, R5, R18, R20 ;  /* 0x0000001205127223 */ /* 0x000fc40000000014 */
[----:B------:R-:W-:Y:S01]  /*0fa0*/  FFMA R21, R4, R12, R21 ;  /* 0x0000000c04157223 */ /* 0x000fe20000000015 */
[----:B-1----:R-:W-:Y:S02]  /*0fb0*/  IMAD.WIDE R8, R17, 0x2, R8 ;  /* 0x0000000211087825 */ /* 0x002fe400078e0208 */
[----:B------:R-:W-:Y:S02]  /*0fc0*/  F2FP.BF16.F32.PACK_AB R18, R18, R11 ;  /* 0x0000000b1212723e */ /* 0x000fe400000010ff */
[----:B------:R-:W-:-:S05]  /*0fd0*/  F2FP.BF16.F32.PACK_AB R19, R21, R10 ;  /* 0x0000000a1513723e */ /* 0x000fca00000010ff */
[----:B------:R1:W-:Y:S01]  /*0fe0*/  STG.E.64 desc[UR6][R8.64], R18 ;  /* 0x0000001208007986 */ /* 0x0003e2000c101b06 */
[----:B------:R-:W-:Y:S05]  /*0ff0*/  @!P0 BRA `(.L_x_1) ;  /* 0xfffffff800d48947 */ /* 0x000fea000383ffff */
[----:B------:R-:W-:Y:S05]  /*1000*/  EXIT ;  /* 0x000000000000794d */ /* 0x000fea0003800000 */
.L_x_2:
[----:B------:R-:W-:-:S00]  /*1010*/  BRA `(.L_x_2) ;  /* 0xfffffffc00fc7947 */ /* 0x000fc0000383ffff */
[----:B------:R-:W-:-:S00]  /*1020*/  NOP ;  /* 0x0000000000007918 */ /* 0x000fc00000000000 */
        /* <DEDUP_REMOVED lines=13> */
.L_x_3:


//--------------------- .nv.global.init           --------------------------
	.section	.nv.global.init,"aw",@progbits
.nv.global.init:
	.type		_$_str,@object
	.size		_$_str,(.L_0 - _$_str)
_$_str:
        /*0000*/ 	.byte	0x5f, 0x5f, 0x43, 0x55, 0x44, 0x41, 0x5f, 0x46, 0x54, 0x5a, 0x00
.L_0:


//--------------------- .nv.constant0.triton_     --------------------------
	.section	.nv.constant0.triton_,"a",@progbits
	.sectionflags	@""
	.align	4
.nv.constant0.triton_:
	.zero		572
